	.headerflags	@"EF_CUDA_TEXMODE_UNIFIED EF_CUDA_64BIT_ADDRESS EF_CUDA_ACCELERATORS EF_CUDA_SM90 EF_CUDA_VIRTUAL_SM(EF_CUDA_SM90)"
	.elftype	@"ET_EXEC"


//--------------------- .nv.info                  --------------------------
	.section	.nv.info,"",@"SHT_CUDA_INFO"
	.align	4


	//----- nvinfo : EIATTR_REGCOUNT
	.align		4
        /*0000*/ 	.byte	0x04, 0x2f
        /*0002*/ 	.short	(.L_3 - .L_2)
	.align		4
.L_2:
        /*0004*/ 	.word	index@(triton_poi_fused__native_batch_norm_legit_no_training_add_relu_20)
        /*0008*/ 	.word	0x0000001e


	//----- nvinfo : EIATTR_MIN_STACK_SIZE
	.align		4
.L_3:
        /*000c*/ 	.byte	0x04, 0x12
        /*000e*/ 	.short	(.L_5 - .L_4)
	.align		4
.L_4:
        /*0010*/ 	.word	index@(triton_poi_fused__native_batch_norm_legit_no_training_add_relu_20)
        /*0014*/ 	.word	0x00000000


	//----- nvinfo : EIATTR_FRAME_SIZE
	.align		4
.L_5:
        /*0018*/ 	.byte	0x04, 0x11
        /*001a*/ 	.short	(.L_7 - .L_6)
	.align		4
.L_6:
        /*001c*/ 	.word	index@(triton_poi_fused__native_batch_norm_legit_no_training_add_relu_20)
        /*0020*/ 	.word	0x00000000


	//----- nvinfo : EIATTR_MIN_STACK_SIZE
	.align		4
.L_7:
        /*0024*/ 	.byte	0x04, 0x12
        /*0026*/ 	.short	(.L_9 - .L_8)
	.align		4
.L_8:
        /*0028*/ 	.word	index@(triton_poi_fused__native_batch_norm_legit_no_training_add_relu_20)
        /*002c*/ 	.word	0x00000000
.L_9:


//--------------------- .nv.info.triton_poi_fused__native_batch_norm_legit_no_training_add_relu_20 --------------------------
	.section	.nv.info.triton_poi_fused__native_batch_norm_legit_no_training_add_relu_20,"",@"SHT_CUDA_INFO"
	.sectionflags	@""
	.align	4


	//----- nvinfo : EIATTR_CUDA_API_VERSION
	.align		4
        /*0000*/ 	.byte	0x04, 0x37
        /*0002*/ 	.short	(.L_11 - .L_10)
.L_10:
        /*0004*/ 	.word	0x0000007c


	//----- nvinfo : EIATTR_KPARAM_INFO
	.align		4
.L_11:
        /*0008*/ 	.byte	0x04, 0x17
        /*000a*/ 	.short	(.L_13 - .L_12)
.L_12:
        /*000c*/ 	.word	0x00000000
        /*0010*/ 	.short	0x000b
        /*0012*/ 	.short	0x0058
        /*0014*/ 	.byte	0x00, 0xf0, 0x11, 0x00


	//----- nvinfo : EIATTR_KPARAM_INFO
	.align		4
.L_13:
        /*0018*/ 	.byte	0x04, 0x17
        /*001a*/ 	.short	(.L_15 - .L_14)
.L_14:
        /*001c*/ 	.word	0x00000000
        /*0020*/ 	.short	0x000a
        /*0022*/ 	.short	0x0050
        /*0024*/ 	.byte	0x00, 0xf4, 0x21, 0x00


	//----- nvinfo : EIATTR_KPARAM_INFO
	.align		4
.L_15:
        /*0028*/ 	.byte	0x04, 0x17
        /*002a*/ 	.short	(.L_17 - .L_16)
.L_16:
        /*002c*/ 	.word	0x00000000
        /*0030*/ 	.short	0x0009
        /*0032*/ 	.short	0x0048
        /*0034*/ 	.byte	0x00, 0xf4, 0x21, 0x00


	//----- nvinfo : EIATTR_KPARAM_INFO
	.align		4
.L_17:
        /*0038*/ 	.byte	0x04, 0x17
        /*003a*/ 	.short	(.L_19 - .L_18)
.L_18:
        /*003c*/ 	.word	0x00000000
        /*0040*/ 	.short	0x0008
        /*0042*/ 	.short	0x0040
        /*0044*/ 	.byte	0x00, 0xf4, 0x21, 0x00


	//----- nvinfo : EIATTR_KPARAM_INFO
	.align		4
.L_19:
        /*0048*/ 	.byte	0x04, 0x17
        /*004a*/ 	.short	(.L_21 - .L_20)
.L_20:
        /*004c*/ 	.word	0x00000000
        /*0050*/ 	.short	0x0007
        /*0052*/ 	.short	0x0038
        /*0054*/ 	.byte	0x00, 0xf4, 0x21, 0x00


	//----- nvinfo : EIATTR_KPARAM_INFO
	.align		4
.L_21:
        /*0058*/ 	.byte	0x04, 0x17
        /*005a*/ 	.short	(.L_23 - .L_22)
.L_22:
        /*005c*/ 	.word	0x00000000
        /*0060*/ 	.short	0x0006
        /*0062*/ 	.short	0x0030
        /*0064*/ 	.byte	0x00, 0xf4, 0x21, 0x00


	//----- nvinfo : EIATTR_KPARAM_INFO
	.align		4
.L_23:
        /*0068*/ 	.byte	0x04, 0x17
        /*006a*/ 	.short	(.L_25 - .L_24)
.L_24:
        /*006c*/ 	.word	0x00000000
        /*0070*/ 	.short	0x0005
        /*0072*/ 	.short	0x0028
        /*0074*/ 	.byte	0x00, 0xf4, 0x21, 0x00


	//----- nvinfo : EIATTR_KPARAM_INFO
	.align		4
.L_25:
        /*0078*/ 	.byte	0x04, 0x17
        /*007a*/ 	.short	(.L_27 - .L_26)
.L_26:
        /*007c*/ 	.word	0x00000000
        /*0080*/ 	.short	0x0004
        /*0082*/ 	.short	0x0020
        /*0084*/ 	.byte	0x00, 0xf4, 0x21, 0x00


	//----- nvinfo : EIATTR_KPARAM_INFO
	.align		4
.L_27:
        /*0088*/ 	.byte	0x04, 0x17
        /*008a*/ 	.short	(.L_29 - .L_28)
.L_28:
        /*008c*/ 	.word	0x00000000
        /*0090*/ 	.short	0x0003
        /*0092*/ 	.short	0x0018
        /*0094*/ 	.byte	0x00, 0xf4, 0x21, 0x00


	//----- nvinfo : EIATTR_KPARAM_INFO
	.align		4
.L_29:
        /*0098*/ 	.byte	0x04, 0x17
        /*009a*/ 	.short	(.L_31 - .L_30)
.L_30:
        /*009c*/ 	.word	0x00000000
        /*00a0*/ 	.short	0x0002
        /*00a2*/ 	.short	0x0010
        /*00a4*/ 	.byte	0x00, 0xf4, 0x21, 0x00


	//----- nvinfo : EIATTR_KPARAM_INFO
	.align		4
.L_31:
        /*00a8*/ 	.byte	0x04, 0x17
        /*00aa*/ 	.short	(.L_33 - .L_32)
.L_32:
        /*00ac*/ 	.word	0x00000000
        /*00b0*/ 	.short	0x0001
        /*00b2*/ 	.short	0x0008
        /*00b4*/ 	.byte	0x00, 0xf4, 0x21, 0x00


	//----- nvinfo : EIATTR_KPARAM_INFO
	.align		4
.L_33:
        /*00b8*/ 	.byte	0x04, 0x17
        /*00ba*/ 	.short	(.L_35 - .L_34)
.L_34:
        /*00bc*/ 	.word	0x00000000
        /*00c0*/ 	.short	0x0000
        /*00c2*/ 	.short	0x0000
        /*00c4*/ 	.byte	0x00, 0xf4, 0x21, 0x00


	//----- nvinfo : EIATTR_SPARSE_MMA_MASK
	.align		4
.L_35:
        /*00c8*/ 	.byte	0x03, 0x50
        /*00ca*/ 	.short	0x0000


	//----- nvinfo : EIATTR_MAXREG_COUNT
	.align		4
        /*00cc*/ 	.byte	0x03, 0x1b
        /*00ce*/ 	.short	0x00ff


	//----- nvinfo : EIATTR_EXIT_INSTR_OFFSETS
	.align		4
        /*00d0*/ 	.byte	0x04, 0x1c
        /*00d2*/ 	.short	(.L_37 - .L_36)


	//   ....[0]....
.L_36:
        /*00d4*/ 	.word	0x00000690


	//----- nvinfo : EIATTR_REQNTID
	.align		4
.L_37:
        /*00d8*/ 	.byte	0x04, 0x10
        /*00da*/ 	.short	(.L_39 - .L_38)
.L_38:
        /*00dc*/ 	.word	0x00000080
        /*00e0*/ 	.word	0x00000001
        /*00e4*/ 	.word	0x00000001


	//----- nvinfo : EIATTR_CBANK_PARAM_SIZE
	.align		4
.L_39:
        /*00e8*/ 	.byte	0x03, 0x19
        /*00ea*/ 	.short	0x005c


	//----- nvinfo : EIATTR_PARAM_CBANK
	.align		4
        /*00ec*/ 	.byte	0x04, 0x0a
        /*00ee*/ 	.short	(.L_41 - .L_40)
	.align		4
.L_40:
        /*00f0*/ 	.word	index@(.nv.constant0.triton_poi_fused__native_batch_norm_legit_no_training_add_relu_20)
        /*00f4*/ 	.short	0x0210
        /*00f6*/ 	.short	0x005c


	//----- nvinfo : EIATTR_SW_WAR
	.align		4
.L_41:
        /*00f8*/ 	.byte	0x04, 0x36
        /*00fa*/ 	.short	(.L_43 - .L_42)
.L_42:
        /*00fc*/ 	.word	0x00000008
.L_43:


//--------------------- .nv.callgraph             --------------------------
	.section	.nv.callgraph,"",@"SHT_CUDA_CALLGRAPH"
	.align	4
	.sectionentsize	8
	.align		4
        /*0000*/ 	.word	0x00000000
	.align		4
        /*0004*/ 	.word	0xffffffff
	.align		4
        /*0008*/ 	.word	0x00000000
	.align		4
        /*000c*/ 	.word	0xfffffffe
	.align		4
        /*0010*/ 	.word	0x00000000
	.align		4
        /*0014*/ 	.word	0xfffffffd
	.align		4
        /*0018*/ 	.word	0x00000000
	.align		4
        /*001c*/ 	.word	0xfffffffc


//--------------------- .nv.constant4             --------------------------
	.section	.nv.constant4,"a",@progbits
	.align	8
	.align		8
.nv.constant4:
        /*0000*/ 	.dword	_$_str
	.align		8
        /*0008*/ 	.dword	_$_str_$_2


//--------------------- .text.triton_poi_fused__native_batch_norm_legit_no_training_add_relu_20 --------------------------
	.section	.text.triton_poi_fused__native_batch_norm_legit_no_training_add_relu_20,"ax",@progbits
	.align	128
        .global         triton_poi_fused__native_batch_norm_legit_no_training_add_relu_20
        .type           triton_poi_fused__native_batch_norm_legit_no_training_add_relu_20,@function
        .size           triton_poi_fused__native_batch_norm_legit_no_training_add_relu_20,(.L_x_1 - triton_poi_fused__native_batch_norm_legit_no_training_add_relu_20)
        .other          triton_poi_fused__native_batch_norm_legit_no_training_add_relu_20,@"STO_CUDA_ENTRY STV_DEFAULT"
triton_poi_fused__native_batch_norm_legit_no_training_add_relu_20:
.text.triton_poi_fused__native_batch_norm_legit_no_training_add_relu_20:
[----:B------:R-:W-:Y:S01]  /*0000*/  LDC R1, c[0x0][0x28] ;  /* 0x00000a00ff017b82 */ /* 0x000fe20000000800 */
[----:B------:R-:W1:Y:S07]  /*0010*/  S2R R0, SR_TID.X ;  /* 0x0000000000007919 */ /* 0x000e6e0000002100 */
[----:B------:R-:W2:Y:S01]  /*0020*/  LDC.64 R6, c[0x0][0x250] ;  /* 0x00009400ff067b82 */ /* 0x000ea20000000a00 */
[----:B------:R-:W-:Y:S01]  /*0030*/  ULDC.64 UR4, c[0x0][0x208] ;  /* 0x0000820000047ab9 */ /* 0x000fe20000000a00 */
[----:B------:R-:W3:Y:S06]  /*0040*/  S2R R5, SR_CTAID.X ;  /* 0x0000000000057919 */ /* 0x000eec0000002500 */
[----:B------:R-:W4:Y:S08]  /*0050*/  LDC.64 R26, c[0x0][0x218] ;  /* 0x00008600ff1a7b82 */ /* 0x000f300000000a00 */
[----:B------:R-:W5:Y:S08]  /*0060*/  LDC.64 R24, c[0x0][0x220] ;  /* 0x00008800ff187b82 */ /* 0x000f700000000a00 */
[----:B------:R-:W2:Y:S01]  /*0070*/  LDC.64 R10, c[0x0][0x240] ;  /* 0x00009000ff0a7b82 */ /* 0x000ea20000000a00 */
[----:B-1----:R-:W-:-:S07]  /*0080*/  SHF.L.U32 R0, R0, 0x2, RZ ;  /* 0x0000000200007819 */ /* 0x002fce00000006ff */
[----:B------:R-:W1:Y:S01]  /*0090*/  LDC.64 R8, c[0x0][0x248] ;  /* 0x00009200ff087b82 */ /* 0x000e620000000a00 */
[----:B---3--:R-:W-:Y:S02]  /*00a0*/  SHF.R.S32.HI R3, RZ, 0x16, R5 ;  /* 0x00000016ff037819 */ /* 0x008fe40000011405 */
[----:B------:R-:W-:Y:S02]  /*00b0*/  LOP3.LUT R0, R0, 0x1fc, RZ, 0xc0, !PT ;  /* 0x000001fc00007812 */ /* 0x000fe400078ec0ff */
[----:B------:R-:W-:-:S03]  /*00c0*/  SGXT R3, R3, 0x1 ;  /* 0x000000010303781a */ /* 0x000fc60000000200 */
[----:B------:R-:W3:Y:S01]  /*00d0*/  LDC.64 R12, c[0x0][0x230] ;  /* 0x00008c00ff0c7b82 */ /* 0x000ee20000000a00 */
[----:B------:R-:W-:-:S04]  /*00e0*/  LEA R18, R5, R0, 0x9 ;  /* 0x0000000005127211 */ /* 0x000fc800078e48ff */
[----:B------:R-:W-:-:S03]  /*00f0*/  LEA.HI R3, R3, R18, RZ, 0x4 ;  /* 0x0000001203037211 */ /* 0x000fc600078f20ff */
[----:B------:R-:W1:Y:S01]  /*0100*/  LDC.64 R4, c[0x0][0x228] ;  /* 0x00008a00ff047b82 */ /* 0x000e620000000a00 */
[--C-:B------:R-:W-:Y:S02]  /*0110*/  SHF.R.S32.HI R23, RZ, 0x4, R3.reuse ;  /* 0x00000004ff177819 */ /* 0x100fe40000011403 */
[----:B------:R-:W-:-:S04]  /*0120*/  SHF.R.S32.HI R0, RZ, 0x1f, R3 ;  /* 0x0000001fff007819 */ /* 0x000fc80000011403 */
[----:B------:R-:W-:Y:S01]  /*0130*/  LEA.HI R0, R0, R23, RZ, 0xa ;  /* 0x0000001700007211 */ /* 0x000fe200078f50ff */
[----:B------:R-:W3:Y:S03]  /*0140*/  LDC.64 R16, c[0x0][0x238] ;  /* 0x00008e00ff107b82 */ /* 0x000ee60000000a00 */
[----:B------:R-:W-:-:S04]  /*0150*/  LOP3.LUT R0, R0, 0xfffffc00, RZ, 0xc0, !PT ;  /* 0xfffffc0000007812 */ /* 0x000fc800078ec0ff */
[----:B------:R-:W-:Y:S01]  /*0160*/  IADD3 R23, R23, -R0, RZ ;  /* 0x8000000017177210 */ /* 0x000fe20007ffe0ff */
[----:B------:R-:W3:Y:S04]  /*0170*/  LDC.64 R14, c[0x0][0x258] ;  /* 0x00009600ff0e7b82 */ /* 0x000ee80000000a00 */
[----:B01----:R-:W-:-:S04]  /*0180*/  IMAD.WIDE R4, R23, 0x4, R4 ;  /* 0x0000000417047825 */ /* 0x003fc800078e0204 */
[----:B------:R-:W0:Y:S01]  /*0190*/  LDC.64 R2, c[0x0][0x260] ;  /* 0x00009800ff027b82 */ /* 0x000e220000000a00 */
[----:B------:R4:W3:Y:S01]  /*01a0*/  LDG.E.EL R19, desc[UR4][R4.64] ;  /* 0x0000000404137981 */ /* 0x0008e2000c2e1900 */
[----:B--2---:R-:W-:-:S05]  /*01b0*/  IMAD.WIDE R6, R23, 0x4, R6 ;  /* 0x0000000417067825 */ /* 0x004fca00078e0206 */
[----:B------:R-:W2:Y:S01]  /*01c0*/  LDG.E.EL R21, desc[UR4][R6.64] ;  /* 0x0000000406157981 */ /* 0x000ea2000c2e1900 */
[----:B-----5:R-:W-:-:S04]  /*01d0*/  IMAD.WIDE R24, R23, 0x4, R24 ;  /* 0x0000000417187825 */ /* 0x020fc800078e0218 */
[C---:B----4-:R-:W-:Y:S01]  /*01e0*/  IMAD.WIDE R4, R18.reuse, 0x4, R26 ;  /* 0x0000000412047825 */ /* 0x050fe200078e021a */
[----:B------:R-:W4:Y:S05]  /*01f0*/  LDG.E.EL R0, desc[UR4][R24.64] ;  /* 0x0000000418007981 */ /* 0x000f2a000c2e1900 */
[----:B------:R-:W4:Y:S01]  /*0200*/  LDG.E.128 R4, desc[UR4][R4.64] ;  /* 0x0000000404047981 */ /* 0x000f22000c1e1d00 */
[----:B------:R-:W-:-:S04]  /*0210*/  IMAD.WIDE R10, R18, 0x4, R10 ;  /* 0x00000004120a7825 */ /* 0x000fc800078e020a */
[C---:B------:R-:W-:Y:S02]  /*0220*/  IMAD.WIDE R26, R23.reuse, 0x4, R8 ;  /* 0x00000004171a7825 */ /* 0x040fe400078e0208 */
[----:B------:R-:W5:Y:S02]  /*0230*/  LDG.E.128 R8, desc[UR4][R10.64] ;  /* 0x000000040a087981 */ /* 0x000f64000c1e1d00 */
[C---:B---3--:R-:W-:Y:S02]  /*0240*/  IMAD.WIDE R12, R23.reuse, 0x4, R12 ;  /* 0x00000004170c7825 */ /* 0x048fe400078e020c */
[----:B------:R-:W5:Y:S02]  /*0250*/  LDG.E.EL R20, desc[UR4][R26.64] ;  /* 0x000000041a147981 */ /* 0x000f64000c2e1900 */
[C---:B------:R-:W-:Y:S02]  /*0260*/  IMAD.WIDE R16, R23.reuse, 0x4, R16 ;  /* 0x0000000417107825 */ /* 0x040fe400078e0210 */
[----:B------:R-:W3:Y:S02]  /*0270*/  LDG.E.EL R12, desc[UR4][R12.64] ;  /* 0x000000040c0c7981 */ /* 0x000ee4000c2e1900 */
[----:B------:R-:W-:-:S02]  /*0280*/  IMAD.WIDE R14, R23, 0x4, R14 ;  /* 0x00000004170e7825 */ /* 0x000fc400078e020e */
[----:B------:R1:W3:Y:S02]  /*0290*/  LDG.E.EL R17, desc[UR4][R16.64] ;  /* 0x0000000410117981 */ /* 0x0002e4000c2e1900 */
[----:B0-----:R-:W-:Y:S02]  /*02a0*/  IMAD.WIDE R2, R23, 0x4, R2 ;  /* 0x0000000417027825 */ /* 0x001fe400078e0202 */
[----:B------:R-:W3:Y:S04]  /*02b0*/  LDG.E.EL R14, desc[UR4][R14.64] ;  /* 0x000000040e0e7981 */ /* 0x000ee8000c2e1900 */
[----:B------:R4:W3:Y:S01]  /*02c0*/  LDG.E.EL R3, desc[UR4][R2.64] ;  /* 0x0000000402037981 */ /* 0x0008e2000c2e1900 */
[----:B-1----:R-:W-:Y:S01]  /*02d0*/  HFMA2.MMA R16, -RZ, RZ, 1.625, 0 ;  /* 0x3e800000ff107435 */ /* 0x002fe200000001ff */
[----:B------:R-:W-:-:S04]  /*02e0*/  FADD R19, R19, 9.9999997473787516356e-06 ;  /* 0x3727c5ac13137421 */ /* 0x000fc80000000000 */
[----:B------:R-:W0:Y:S01]  /*02f0*/  MUFU.SQRT R22, R19 ;  /* 0x0000001300167308 */ /* 0x000e220000002000 */
[----:B--2---:R-:W-:-:S07]  /*0300*/  FADD R21, R21, 9.9999997473787516356e-06 ;  /* 0x3727c5ac15157421 */ /* 0x004fce0000000000 */
[----:B------:R-:W1:Y:S01]  /*0310*/  MUFU.SQRT R23, R21 ;  /* 0x0000001500177308 */ /* 0x000e620000002000 */
[C---:B0-----:R-:W-:Y:S02]  /*0320*/  FSETP.GT.AND P0, PT, R22.reuse, 8.50705917302346158658e+37, PT ;  /* 0x7e8000001600780b */ /* 0x041fe40003f04000 */
[----:B------:R-:W-:Y:S02]  /*0330*/  FSETP.GEU.AND P2, PT, R22, 1.175494350822287508e-38, PT ;  /* 0x008000001600780b */ /* 0x000fe40003f4e000 */
[C---:B-1----:R-:W-:Y:S02]  /*0340*/  FSETP.GT.AND P1, PT, R23.reuse, 8.50705917302346158658e+37, PT ;  /* 0x7e8000001700780b */ /* 0x042fe40003f24000 */
[----:B------:R-:W-:-:S07]  /*0350*/  FSETP.GEU.AND P3, PT, R23, 1.175494350822287508e-38, PT ;  /* 0x008000001700780b */ /* 0x000fce0003f6e000 */
[----:B------:R-:W-:-:S04]  /*0360*/  @P0 FMUL R22, R22, 0.25 ;  /* 0x3e80000016160820 */ /* 0x000fc80000400000 */
[----:B------:R-:W-:Y:S01]  /*0370*/  @!P2 FMUL R22, R22, 16777216 ;  /* 0x4b8000001616a820 */ /* 0x000fe20000400000 */
[----:B------:R-:W-:-:S05]  /*0380*/  @P1 FMUL R23, R23, 0.25 ;  /* 0x3e80000017171820 */ /* 0x000fca0000400000 */
[----:B------:R-:W0:Y:S01]  /*0390*/  MUFU.RCP R22, R22 ;  /* 0x0000001600167308 */ /* 0x000e220000001000 */
[----:B------:R-:W-:Y:S01]  /*03a0*/  @!P3 FMUL R23, R23, 16777216 ;  /* 0x4b8000001717b820 */ /* 0x000fe20000400000 */
[----:B------:R-:W-:-:S06]  /*03b0*/  FSEL R13, R16, 1, P0 ;  /* 0x3f800000100d7808 */ /* 0x000fcc0000000000 */
[----:B------:R-:W1:Y:S01]  /*03c0*/  MUFU.RCP R23, R23 ;  /* 0x0000001700177308 */ /* 0x000e620000001000 */
[----:B------:R-:W-:Y:S01]  /*03d0*/  @!P2 FMUL R13, R13, 16777216 ;  /* 0x4b8000000d0da820 */ /* 0x000fe20000400000 */
[--C-:B----4-:R-:W-:Y:S01]  /*03e0*/  FADD R2, R4, -R0.reuse ;  /* 0x8000000004027221 */ /* 0x110fe20000000000 */
[----:B------:R-:W-:Y:S01]  /*03f0*/  FSEL R16, R16, 1, P1 ;  /* 0x3f80000010107808 */ /* 0x000fe20000800000 */
[--C-:B------:R-:W-:Y:S01]  /*0400*/  FADD R4, R5, -R0.reuse ;  /* 0x8000000005047221 */ /* 0x100fe20000000000 */
[----:B0-----:R-:W-:Y:S01]  /*0410*/  FMUL R13, R22, R13 ;  /* 0x0000000d160d7220 */ /* 0x001fe20000400000 */
[--C-:B------:R-:W-:Y:S01]  /*0420*/  FADD R6, R6, -R0.reuse ;  /* 0x8000000006067221 */ /* 0x100fe20000000000 */
[----:B------:R-:W-:Y:S01]  /*0430*/  FADD R22, R7, -R0 ;  /* 0x8000000007167221 */ /* 0x000fe20000000000 */
[----:B------:R-:W-:Y:S01]  /*0440*/  @!P3 FMUL R16, R16, 16777216 ;  /* 0x4b8000001010b820 */ /* 0x000fe20000400000 */
[----:B------:R-:W-:Y:S02]  /*0450*/  FMUL R0, R13, R4 ;  /* 0x000000040d007220 */ /* 0x000fe40000400000 */
[----:B------:R-:W0:Y:S01]  /*0460*/  LDC.64 R4, c[0x0][0x210] ;  /* 0x00008400ff047b82 */ /* 0x000e220000000a00 */
[--C-:B-----5:R-:W-:Y:S01]  /*0470*/  FADD R8, R8, -R20.reuse ;  /* 0x8000001408087221 */ /* 0x120fe20000000000 */
[----:B-1----:R-:W-:Y:S01]  /*0480*/  FMUL R23, R23, R16 ;  /* 0x0000001017177220 */ /* 0x002fe20000400000 */
[--C-:B------:R-:W-:Y:S01]  /*0490*/  FADD R16, R9, -R20.reuse ;  /* 0x8000001409107221 */ /* 0x100fe20000000000 */
[--C-:B------:R-:W-:Y:S01]  /*04a0*/  FADD R10, R10, -R20.reuse ;  /* 0x800000140a0a7221 */ /* 0x100fe20000000000 */
[----:B------:R-:W-:Y:S01]  /*04b0*/  FADD R20, R11, -R20 ;  /* 0x800000140b147221 */ /* 0x000fe20000000000 */
[C---:B------:R-:W-:Y:S01]  /*04c0*/  FMUL R2, R13.reuse, R2 ;  /* 0x000000020d027220 */ /* 0x040fe20000400000 */
[C---:B------:R-:W-:Y:S01]  /*04d0*/  FMUL R22, R13.reuse, R22 ;  /* 0x000000160d167220 */ /* 0x040fe20000400000 */
[----:B------:R-:W-:Y:S01]  /*04e0*/  FMUL R6, R13, R6 ;  /* 0x000000060d067220 */ /* 0x000fe20000400000 */
[C---:B------:R-:W-:Y:S01]  /*04f0*/  FMUL R8, R23.reuse, R8 ;  /* 0x0000000817087220 */ /* 0x040fe20000400000 */
[C---:B------:R-:W-:Y:S01]  /*0500*/  FMUL R16, R23.reuse, R16 ;  /* 0x0000001017107220 */ /* 0x040fe20000400000 */
[C---:B------:R-:W-:Y:S01]  /*0510*/  FMUL R10, R23.reuse, R10 ;  /* 0x0000000a170a7220 */ /* 0x040fe20000400000 */
[----:B------:R-:W-:Y:S01]  /*0520*/  FMUL R20, R23, R20 ;  /* 0x0000001417147220 */ /* 0x000fe20000400000 */
[C-C-:B---3--:R-:W-:Y:S01]  /*0530*/  FFMA R7, R12.reuse, R2, R17.reuse ;  /* 0x000000020c077223 */ /* 0x148fe20000000011 */
[C-C-:B------:R-:W-:Y:S01]  /*0540*/  FFMA R9, R12.reuse, R0, R17.reuse ;  /* 0x000000000c097223 */ /* 0x140fe20000000011 */
[----:B------:R-:W-:Y:S01]  /*0550*/  FFMA R11, R12, R22, R17 ;  /* 0x000000160c0b7223 */ /* 0x000fe20000000011 */
[----:B------:R-:W-:Y:S01]  /*0560*/  FFMA R20, R14, R20, R3 ;  /* 0x000000140e147223 */ /* 0x000fe20000000003 */
[----:B------:R-:W-:Y:S01]  /*0570*/  FFMA R17, R12, R6, R17 ;  /* 0x000000060c117223 */ /* 0x000fe20000000011 */
[C-C-:B------:R-:W-:Y:S01]  /*0580*/  FFMA R8, R14.reuse, R8, R3.reuse ;  /* 0x000000080e087223 */ /* 0x140fe20000000003 */
[C-C-:B------:R-:W-:Y:S01]  /*0590*/  FFMA R16, R14.reuse, R16, R3.reuse ;  /* 0x000000100e107223 */ /* 0x140fe20000000003 */
[----:B------:R-:W-:Y:S01]  /*05a0*/  FFMA R10, R14, R10, R3 ;  /* 0x0000000a0e0a7223 */ /* 0x000fe20000000003 */
[----:B------:R-:W-:Y:S01]  /*05b0*/  FSETP.GEU.AND P3, PT, R11, -R20, PT ;  /* 0x800000140b00720b */ /* 0x000fe20003f6e000 */
[----:B------:R-:W-:Y:S01]  /*05c0*/  FADD R11, R20, R11 ;  /* 0x0000000b140b7221 */ /* 0x000fe20000000000 */
[----:B------:R-:W-:Y:S01]  /*05d0*/  FSETP.GEU.AND P0, PT, R7, -R8, PT ;  /* 0x800000080700720b */ /* 0x000fe20003f0e000 */
[----:B------:R-:W-:Y:S01]  /*05e0*/  FADD R7, R8, R7 ;  /* 0x0000000708077221 */ /* 0x000fe20000000000 */
[----:B------:R-:W-:Y:S01]  /*05f0*/  FSETP.GEU.AND P1, PT, R9, -R16, PT ;  /* 0x800000100900720b */ /* 0x000fe20003f2e000 */
[----:B------:R-:W-:Y:S01]  /*0600*/  FADD R9, R16, R9 ;  /* 0x0000000910097221 */ /* 0x000fe20000000000 */
[----:B------:R-:W-:Y:S01]  /*0610*/  FSETP.GEU.AND P2, PT, R17, -R10, PT ;  /* 0x8000000a1100720b */ /* 0x000fe20003f4e000 */
[----:B------:R-:W-:Y:S01]  /*0620*/  FADD R10, R10, R17 ;  /* 0x000000110a0a7221 */ /* 0x000fe20000000000 */
[----:B0-----:R-:W-:Y:S01]  /*0630*/  IMAD.WIDE R4, R18, 0x4, R4 ;  /* 0x0000000412047825 */ /* 0x001fe200078e0204 */
[----:B------:R-:W-:-:S02]  /*0640*/  FSEL R11, R11, RZ, P3 ;  /* 0x000000ff0b0b7208 */ /* 0x000fc40001800000 */
[----:B------:R-:W-:Y:S02]  /*0650*/  FSEL R8, R7, RZ, P0 ;  /* 0x000000ff07087208 */ /* 0x000fe40000000000 */
[----:B------:R-:W-:Y:S02]  /*0660*/  FSEL R9, R9, RZ, P1 ;  /* 0x000000ff09097208 */ /* 0x000fe40000800000 */
[----:B------:R-:W-:-:S05]  /*0670*/  FSEL R10, R10, RZ, P2 ;  /* 0x000000ff0a0a7208 */ /* 0x000fca0001000000 */
[----:B------:R-:W-:Y:S01]  /*0680*/  STG.E.128 desc[UR4][R4.64], R8 ;  /* 0x0000000804007986 */ /* 0x000fe2000c101d04 */
[----:B------:R-:W-:Y:S05]  /*0690*/  EXIT ;  /* 0x000000000000794d */ /* 0x000fea0003800000 */
.L_x_0:
[----:B------:R-:W-:-:S00]  /*06a0*/  BRA `(.L_x_0) ;  /* 0xfffffffc00fc7947 */ /* 0x000fc0000383ffff */
[----:B------:R-:W-:-:S00]  /*06b0*/  NOP ;  /* 0x0000000000007918 */ /* 0x000fc00000000000 */
        /* <DEDUP_REMOVED lines=12> */
.L_x_1:


//--------------------- .nv.global.init           --------------------------
	.section	.nv.global.init,"aw",@progbits
.nv.global.init:
	.type		_$_str,@object
	.size		_$_str,(_$_str_$_2 - _$_str)
_$_str:
        /*0000*/ 	.byte	0x5f, 0x5f, 0x43, 0x55, 0x44, 0x41, 0x5f, 0x46, 0x54, 0x5a, 0x00
	.type		_$_str_$_2,@object
	.size		_$_str_$_2,(.L_1 - _$_str_$_2)
_$_str_$_2:
        /*000b*/ 	.byte	0x5f, 0x5f, 0x43, 0x55, 0x44, 0x41, 0x5f, 0x50, 0x52, 0x45, 0x43, 0x5f, 0x53, 0x51, 0x52, 0x54
        /*001b*/ 	.byte	0x00
.L_1:


//--------------------- .nv.constant0.triton_poi_fused__native_batch_norm_legit_no_training_add_relu_20 --------------------------
	.section	.nv.constant0.triton_poi_fused__native_batch_norm_legit_no_training_add_relu_20,"a",@progbits
	.sectionflags	@""
	.align	4
.nv.constant0.triton_poi_fused__native_batch_norm_legit_no_training_add_relu_20:
	.zero		620
